//
// Generated by NVIDIA NVVM Compiler
//
// Compiler Build ID: CL-36424714
// Cuda compilation tools, release 13.0, V13.0.88
// Based on NVVM 20.0.0
//

.version 9.0
.target sm_100
.address_size 64

	// .globl	_Z19BatchPathFindKernelPiS_S_S_iS_PP7IntPair

.visible .entry _Z19BatchPathFindKernelPiS_S_S_iS_PP7IntPair(
	.param .u64 .ptr .align 1 _Z19BatchPathFindKernelPiS_S_S_iS_PP7IntPair_param_0,
	.param .u64 .ptr .align 1 _Z19BatchPathFindKernelPiS_S_S_iS_PP7IntPair_param_1,
	.param .u64 .ptr .align 1 _Z19BatchPathFindKernelPiS_S_S_iS_PP7IntPair_param_2,
	.param .u64 .ptr .align 1 _Z19BatchPathFindKernelPiS_S_S_iS_PP7IntPair_param_3,
	.param .u32 _Z19BatchPathFindKernelPiS_S_S_iS_PP7IntPair_param_4,
	.param .u64 .ptr .align 1 _Z19BatchPathFindKernelPiS_S_S_iS_PP7IntPair_param_5,
	.param .u64 .ptr .align 1 _Z19BatchPathFindKernelPiS_S_S_iS_PP7IntPair_param_6
)
{


	ret;

}


// ===== COMPILED SASS (sm_100) =====

	.target	sm_100

	.elftype	@"ET_EXEC"


//--------------------- .note.nv.tkinfo           --------------------------
	.section	.note.nv.tkinfo,"",@"SHT_NOTE"
	.sectionflags	@"SHF_NOTE_NV_TKINFO"
	.tkinfo
        /*0018*/ 	.word	0x00000002
        /*0030*/ 	.string	""
        /*0030*/ 	.string	"ptxas"
        /*0030*/ 	.string	"Cuda compilation tools, release 13.0, V13.0.88"
        /*0030*/ 	.string	"Build cuda_13.0.r13.0/compiler.36424714_0"
        /*0030*/ 	.string	"-arch sm_100 -m 64 "



//--------------------- .note.nv.cuinfo           --------------------------
	.section	.note.nv.cuinfo,"",@"SHT_NOTE"
	.sectionflags	@"SHF_NOTE_NV_CUINFO"
        /*0018*/ 	.short	0x0002
        /*001a*/ 	.short	0x0064
        /*001c*/ 	.short	0x0082
	.zero		2


//--------------------- .nv.info                  --------------------------
	.section	.nv.info,"",@"SHT_CUDA_INFO"
	.align	4


	//----- nvinfo : EIATTR_REGCOUNT
	.align		4
        /*0000*/ 	.byte	0x04, 0x2f
        /*0002*/ 	.short	(.L_1 - .L_0)
	.align		4
.L_0:
        /*0004*/ 	.word	index@(_Z19BatchPathFindKernelPiS_S_S_iS_PP7IntPair)
        /*0008*/ 	.word	0x00000004


	//----- nvinfo : EIATTR_FRAME_SIZE
	.align		4
.L_1:
        /*000c*/ 	.byte	0x04, 0x11
        /*000e*/ 	.short	(.L_3 - .L_2)
	.align		4
.L_2:
        /*0010*/ 	.word	index@(_Z19BatchPathFindKernelPiS_S_S_iS_PP7IntPair)
        /*0014*/ 	.word	0x00000000


	//----- nvinfo : EIATTR_MIN_STACK_SIZE
	.align		4
.L_3:
        /*0018*/ 	.byte	0x04, 0x12
        /*001a*/ 	.short	(.L_5 - .L_4)
	.align		4
.L_4:
        /*001c*/ 	.word	index@(_Z19BatchPathFindKernelPiS_S_S_iS_PP7IntPair)
        /*0020*/ 	.word	0x00000000
.L_5:


//--------------------- .nv.compat                --------------------------
	.section	.nv.compat,"",@"SHT_CUDA_COMPAT_INFO"
	.align	4
        /*0000*/ 	.byte	0x02, 0x09, 0x00, 0x00, 0x02, 0x02, 0x01, 0x00, 0x02, 0x05, 0x05, 0x00, 0x03, 0x07, 0x01, 0x01
        /*0010*/ 	.byte	0x02, 0x03, 0x00, 0x00, 0x02, 0x06, 0x01, 0x00, 0x04, 0x0b, 0x08, 0x00, 0x09, 0x00, 0x00, 0x00
        /*0020*/ 	.byte	0x00, 0x00, 0x00, 0x00


//--------------------- .nv.info._Z19BatchPathFindKernelPiS_S_S_iS_PP7IntPair --------------------------
	.section	.nv.info._Z19BatchPathFindKernelPiS_S_S_iS_PP7IntPair,"",@"SHT_CUDA_INFO"
	.sectionflags	@""
	.align	4


	//----- nvinfo : EIATTR_CUDA_API_VERSION
	.align		4
        /*0000*/ 	.byte	0x04, 0x37
        /*0002*/ 	.short	(.L_7 - .L_6)
.L_6:
        /*0004*/ 	.word	0x00000082


	//----- nvinfo : EIATTR_KPARAM_INFO
	.align		4
.L_7:
        /*0008*/ 	.byte	0x04, 0x17
        /*000a*/ 	.short	(.L_9 - .L_8)
.L_8:
        /*000c*/ 	.word	0x00000000
        /*0010*/ 	.short	0x0006
        /*0012*/ 	.short	0x0030
        /*0014*/ 	.byte	0x00, 0xf5, 0x21, 0x00


	//----- nvinfo : EIATTR_KPARAM_INFO
	.align		4
.L_9:
        /*0018*/ 	.byte	0x04, 0x17
        /*001a*/ 	.short	(.L_11 - .L_10)
.L_10:
        /*001c*/ 	.word	0x00000000
        /*0020*/ 	.short	0x0005
        /*0022*/ 	.short	0x0028
        /*0024*/ 	.byte	0x00, 0xf5, 0x21, 0x00


	//----- nvinfo : EIATTR_KPARAM_INFO
	.align		4
.L_11:
        /*0028*/ 	.byte	0x04, 0x17
        /*002a*/ 	.short	(.L_13 - .L_12)
.L_12:
        /*002c*/ 	.word	0x00000000
        /*0030*/ 	.short	0x0004
        /*0032*/ 	.short	0x0020
        /*0034*/ 	.byte	0x00, 0xf0, 0x11, 0x00


	//----- nvinfo : EIATTR_KPARAM_INFO
	.align		4
.L_13:
        /*0038*/ 	.byte	0x04, 0x17
        /*003a*/ 	.short	(.L_15 - .L_14)
.L_14:
        /*003c*/ 	.word	0x00000000
        /*0040*/ 	.short	0x0003
        /*0042*/ 	.short	0x0018
        /*0044*/ 	.byte	0x00, 0xf5, 0x21, 0x00


	//----- nvinfo : EIATTR_KPARAM_INFO
	.align		4
.L_15:
        /*0048*/ 	.byte	0x04, 0x17
        /*004a*/ 	.short	(.L_17 - .L_16)
.L_16:
        /*004c*/ 	.word	0x00000000
        /*0050*/ 	.short	0x0002
        /*0052*/ 	.short	0x0010
        /*0054*/ 	.byte	0x00, 0xf5, 0x21, 0x00


	//----- nvinfo : EIATTR_KPARAM_INFO
	.align		4
.L_17:
        /*0058*/ 	.byte	0x04, 0x17
        /*005a*/ 	.short	(.L_19 - .L_18)
.L_18:
        /*005c*/ 	.word	0x00000000
        /*0060*/ 	.short	0x0001
        /*0062*/ 	.short	0x0008
        /*0064*/ 	.byte	0x00, 0xf5, 0x21, 0x00


	//----- nvinfo : EIATTR_KPARAM_INFO
	.align		4
.L_19:
        /*0068*/ 	.byte	0x04, 0x17
        /*006a*/ 	.short	(.L_21 - .L_20)
.L_20:
        /*006c*/ 	.word	0x00000000
        /*0070*/ 	.short	0x0000
        /*0072*/ 	.short	0x0000
        /*0074*/ 	.byte	0x00, 0xf5, 0x21, 0x00


	//----- nvinfo : EIATTR_SPARSE_MMA_MASK
	.align		4
.L_21:
        /*0078*/ 	.byte	0x03, 0x50
        /*007a*/ 	.short	0x0000


	//----- nvinfo : EIATTR_MAXREG_COUNT
	.align		4
        /*007c*/ 	.byte	0x03, 0x1b
        /*007e*/ 	.short	0x00ff


	//----- nvinfo : EIATTR_MERCURY_ISA_VERSION
	.align		4
        /*0080*/ 	.byte	0x03, 0x5f
        /*0082*/ 	.short	0x0101


	//----- nvinfo : EIATTR_VRC_CTA_INIT_COUNT
	.align		4
        /*0084*/ 	.byte	0x02, 0x4a
	.zero		1
	.zero		1


	//----- nvinfo : EIATTR_EXIT_INSTR_OFFSETS
	.align		4
        /*0088*/ 	.byte	0x04, 0x1c
        /*008a*/ 	.short	(.L_23 - .L_22)


	//   ....[0]....
.L_22:
        /*008c*/ 	.word	0x00000010


	//----- nvinfo : EIATTR_CBANK_PARAM_SIZE
	.align		4
.L_23:
        /*0090*/ 	.byte	0x03, 0x19
        /*0092*/ 	.short	0x0038


	//----- nvinfo : EIATTR_PARAM_CBANK
	.align		4
        /*0094*/ 	.byte	0x04, 0x0a
        /*0096*/ 	.short	(.L_25 - .L_24)
	.align		4
.L_24:
        /*0098*/ 	.word	index@(.nv.constant0._Z19BatchPathFindKernelPiS_S_S_iS_PP7IntPair)
        /*009c*/ 	.short	0x0380
        /*009e*/ 	.short	0x0038


	//----- nvinfo : EIATTR_SW_WAR
	.align		4
.L_25:
        /*00a0*/ 	.byte	0x04, 0x36
        /*00a2*/ 	.short	(.L_27 - .L_26)
.L_26:
        /*00a4*/ 	.word	0x00000008
.L_27:


//--------------------- .nv.callgraph             --------------------------
	.section	.nv.callgraph,"",@"SHT_CUDA_CALLGRAPH"
	.align	4
	.sectionentsize	8
	.align		4
        /*0000*/ 	.word	0x00000000
	.align		4
        /*0004*/ 	.word	0xffffffff
	.align		4
        /*0008*/ 	.word	0x00000000
	.align		4
        /*000c*/ 	.word	0xfffffffe
	.align		4
        /*0010*/ 	.word	0x00000000
	.align		4
        /*0014*/ 	.word	0xfffffffd
	.align		4
        /*0018*/ 	.word	0x00000000
	.align		4
        /*001c*/ 	.word	0xfffffffc


//--------------------- .text._Z19BatchPathFindKernelPiS_S_S_iS_PP7IntPair --------------------------
	.section	.text._Z19BatchPathFindKernelPiS_S_S_iS_PP7IntPair,"ax",@progbits
	.align	128
        .global         _Z19BatchPathFindKernelPiS_S_S_iS_PP7IntPair
        .type           _Z19BatchPathFindKernelPiS_S_S_iS_PP7IntPair,@function
        .size           _Z19BatchPathFindKernelPiS_S_S_iS_PP7IntPair,(.L_x_1 - _Z19BatchPathFindKernelPiS_S_S_iS_PP7IntPair)
        .other          _Z19BatchPathFindKernelPiS_S_S_iS_PP7IntPair,@"STO_CUDA_ENTRY STV_DEFAULT"
_Z19BatchPathFindKernelPiS_S_S_iS_PP7IntPair:
.text._Z19BatchPathFindKernelPiS_S_S_iS_PP7IntPair:
[----:B------:R-:W-:Y:S01]  /*0000*/  LDC R1, c[0x0][0x37c] ;  /* 0x0000df00ff017b82 */ /* 0x000fe20000000800 */
[----:B------:R-:W-:Y:S05]  /*0010*/  EXIT ;  /* 0x000000000000794d */ /* 0x000fea0003800000 */
.L_x_0:
[----:B------:R-:W-:-:S00]  /*0020*/  BRA `(.L_x_0) ;  /* 0xfffffffc00fc7947 */ /* 0x000fc0000383ffff */
[----:B------:R-:W-:-:S00]  /*0030*/  NOP ;  /* 0x0000000000007918 */ /* 0x000fc00000000000 */
        /* <DEDUP_REMOVED lines=12> */
.L_x_1:


//--------------------- .nv.shared.reserved.0     --------------------------
	.section	.nv.shared.reserved.0,"aw",@nobits
	.weak		__nv_reservedSMEM_offset_0_alias
	.size		__nv_reservedSMEM_offset_0_alias, 0, 64
	.other		__nv_reservedSMEM_offset_0_alias,@"STO_CUDA_RESERVED_SHARED STV_DEFAULT"
__nv_reservedSMEM_offset_0_alias:
	.zero		0
	.zero		64


//--------------------- .nv.constant0._Z19BatchPathFindKernelPiS_S_S_iS_PP7IntPair --------------------------
	.section	.nv.constant0._Z19BatchPathFindKernelPiS_S_S_iS_PP7IntPair,"a",@progbits
	.sectionflags	@""
	.align	4
.nv.constant0._Z19BatchPathFindKernelPiS_S_S_iS_PP7IntPair:
	.zero		952


//--------------------- SYMBOLS --------------------------

	.type		.nv.reservedSmem.offset0,@object
	.size		.nv.reservedSmem.offset0,0x4
